//
// Generated by NVIDIA NVVM Compiler
//
// Compiler Build ID: CL-36424714
// Cuda compilation tools, release 13.0, V13.0.88
// Based on NVVM 20.0.0
//

.version 9.0
.target sm_100
.address_size 64

	// .globl	_Z7mat_mulPfS_S_iii

.visible .entry _Z7mat_mulPfS_S_iii(
	.param .u64 .ptr .align 1 _Z7mat_mulPfS_S_iii_param_0,
	.param .u64 .ptr .align 1 _Z7mat_mulPfS_S_iii_param_1,
	.param .u64 .ptr .align 1 _Z7mat_mulPfS_S_iii_param_2,
	.param .u32 _Z7mat_mulPfS_S_iii_param_3,
	.param .u32 _Z7mat_mulPfS_S_iii_param_4,
	.param .u32 _Z7mat_mulPfS_S_iii_param_5
)
{


	ret;

}


// ===== COMPILED SASS (sm_100) =====

	.target	sm_100

	.elftype	@"ET_EXEC"


//--------------------- .note.nv.tkinfo           --------------------------
	.section	.note.nv.tkinfo,"",@"SHT_NOTE"
	.sectionflags	@"SHF_NOTE_NV_TKINFO"
	.tkinfo
        /*0018*/ 	.word	0x00000002
        /*0030*/ 	.string	""
        /*0030*/ 	.string	"ptxas"
        /*0030*/ 	.string	"Cuda compilation tools, release 13.0, V13.0.88"
        /*0030*/ 	.string	"Build cuda_13.0.r13.0/compiler.36424714_0"
        /*0030*/ 	.string	"-arch sm_100 -m 64 "



//--------------------- .note.nv.cuinfo           --------------------------
	.section	.note.nv.cuinfo,"",@"SHT_NOTE"
	.sectionflags	@"SHF_NOTE_NV_CUINFO"
        /*0018*/ 	.short	0x0002
        /*001a*/ 	.short	0x0064
        /*001c*/ 	.short	0x0082
	.zero		2


//--------------------- .nv.info                  --------------------------
	.section	.nv.info,"",@"SHT_CUDA_INFO"
	.align	4


	//----- nvinfo : EIATTR_REGCOUNT
	.align		4
        /*0000*/ 	.byte	0x04, 0x2f
        /*0002*/ 	.short	(.L_1 - .L_0)
	.align		4
.L_0:
        /*0004*/ 	.word	index@(_Z7mat_mulPfS_S_iii)
        /*0008*/ 	.word	0x00000004


	//----- nvinfo : EIATTR_FRAME_SIZE
	.align		4
.L_1:
        /*000c*/ 	.byte	0x04, 0x11
        /*000e*/ 	.short	(.L_3 - .L_2)
	.align		4
.L_2:
        /*0010*/ 	.word	index@(_Z7mat_mulPfS_S_iii)
        /*0014*/ 	.word	0x00000000


	//----- nvinfo : EIATTR_MIN_STACK_SIZE
	.align		4
.L_3:
        /*0018*/ 	.byte	0x04, 0x12
        /*001a*/ 	.short	(.L_5 - .L_4)
	.align		4
.L_4:
        /*001c*/ 	.word	index@(_Z7mat_mulPfS_S_iii)
        /*0020*/ 	.word	0x00000000
.L_5:


//--------------------- .nv.compat                --------------------------
	.section	.nv.compat,"",@"SHT_CUDA_COMPAT_INFO"
	.align	4
        /*0000*/ 	.byte	0x02, 0x09, 0x00, 0x00, 0x02, 0x02, 0x01, 0x00, 0x02, 0x05, 0x05, 0x00, 0x03, 0x07, 0x01, 0x01
        /*0010*/ 	.byte	0x02, 0x03, 0x00, 0x00, 0x02, 0x06, 0x01, 0x00, 0x04, 0x0b, 0x08, 0x00, 0x09, 0x00, 0x00, 0x00
        /*0020*/ 	.byte	0x00, 0x00, 0x00, 0x00


//--------------------- .nv.info._Z7mat_mulPfS_S_iii --------------------------
	.section	.nv.info._Z7mat_mulPfS_S_iii,"",@"SHT_CUDA_INFO"
	.sectionflags	@""
	.align	4


	//----- nvinfo : EIATTR_CUDA_API_VERSION
	.align		4
        /*0000*/ 	.byte	0x04, 0x37
        /*0002*/ 	.short	(.L_7 - .L_6)
.L_6:
        /*0004*/ 	.word	0x00000082


	//----- nvinfo : EIATTR_KPARAM_INFO
	.align		4
.L_7:
        /*0008*/ 	.byte	0x04, 0x17
        /*000a*/ 	.short	(.L_9 - .L_8)
.L_8:
        /*000c*/ 	.word	0x00000000
        /*0010*/ 	.short	0x0005
        /*0012*/ 	.short	0x0020
        /*0014*/ 	.byte	0x00, 0xf0, 0x11, 0x00


	//----- nvinfo : EIATTR_KPARAM_INFO
	.align		4
.L_9:
        /*0018*/ 	.byte	0x04, 0x17
        /*001a*/ 	.short	(.L_11 - .L_10)
.L_10:
        /*001c*/ 	.word	0x00000000
        /*0020*/ 	.short	0x0004
        /*0022*/ 	.short	0x001c
        /*0024*/ 	.byte	0x00, 0xf0, 0x11, 0x00


	//----- nvinfo : EIATTR_KPARAM_INFO
	.align		4
.L_11:
        /*0028*/ 	.byte	0x04, 0x17
        /*002a*/ 	.short	(.L_13 - .L_12)
.L_12:
        /*002c*/ 	.word	0x00000000
        /*0030*/ 	.short	0x0003
        /*0032*/ 	.short	0x0018
        /*0034*/ 	.byte	0x00, 0xf0, 0x11, 0x00


	//----- nvinfo : EIATTR_KPARAM_INFO
	.align		4
.L_13:
        /*0038*/ 	.byte	0x04, 0x17
        /*003a*/ 	.short	(.L_15 - .L_14)
.L_14:
        /*003c*/ 	.word	0x00000000
        /*0040*/ 	.short	0x0002
        /*0042*/ 	.short	0x0010
        /*0044*/ 	.byte	0x00, 0xf5, 0x21, 0x00


	//----- nvinfo : EIATTR_KPARAM_INFO
	.align		4
.L_15:
        /*0048*/ 	.byte	0x04, 0x17
        /*004a*/ 	.short	(.L_17 - .L_16)
.L_16:
        /*004c*/ 	.word	0x00000000
        /*0050*/ 	.short	0x0001
        /*0052*/ 	.short	0x0008
        /*0054*/ 	.byte	0x00, 0xf5, 0x21, 0x00


	//----- nvinfo : EIATTR_KPARAM_INFO
	.align		4
.L_17:
        /*0058*/ 	.byte	0x04, 0x17
        /*005a*/ 	.short	(.L_19 - .L_18)
.L_18:
        /*005c*/ 	.word	0x00000000
        /*0060*/ 	.short	0x0000
        /*0062*/ 	.short	0x0000
        /*0064*/ 	.byte	0x00, 0xf5, 0x21, 0x00


	//----- nvinfo : EIATTR_SPARSE_MMA_MASK
	.align		4
.L_19:
        /*0068*/ 	.byte	0x03, 0x50
        /*006a*/ 	.short	0x0000


	//----- nvinfo : EIATTR_MAXREG_COUNT
	.align		4
        /*006c*/ 	.byte	0x03, 0x1b
        /*006e*/ 	.short	0x00ff


	//----- nvinfo : EIATTR_MERCURY_ISA_VERSION
	.align		4
        /*0070*/ 	.byte	0x03, 0x5f
        /*0072*/ 	.short	0x0101


	//----- nvinfo : EIATTR_VRC_CTA_INIT_COUNT
	.align		4
        /*0074*/ 	.byte	0x02, 0x4a
	.zero		1
	.zero		1


	//----- nvinfo : EIATTR_EXIT_INSTR_OFFSETS
	.align		4
        /*0078*/ 	.byte	0x04, 0x1c
        /*007a*/ 	.short	(.L_21 - .L_20)


	//   ....[0]....
.L_20:
        /*007c*/ 	.word	0x00000010


	//----- nvinfo : EIATTR_CBANK_PARAM_SIZE
	.align		4
.L_21:
        /*0080*/ 	.byte	0x03, 0x19
        /*0082*/ 	.short	0x0024


	//----- nvinfo : EIATTR_PARAM_CBANK
	.align		4
        /*0084*/ 	.byte	0x04, 0x0a
        /*0086*/ 	.short	(.L_23 - .L_22)
	.align		4
.L_22:
        /*0088*/ 	.word	index@(.nv.constant0._Z7mat_mulPfS_S_iii)
        /*008c*/ 	.short	0x0380
        /*008e*/ 	.short	0x0024


	//----- nvinfo : EIATTR_SW_WAR
	.align		4
.L_23:
        /*0090*/ 	.byte	0x04, 0x36
        /*0092*/ 	.short	(.L_25 - .L_24)
.L_24:
        /*0094*/ 	.word	0x00000008
.L_25:


//--------------------- .nv.callgraph             --------------------------
	.section	.nv.callgraph,"",@"SHT_CUDA_CALLGRAPH"
	.align	4
	.sectionentsize	8
	.align		4
        /*0000*/ 	.word	0x00000000
	.align		4
        /*0004*/ 	.word	0xffffffff
	.align		4
        /*0008*/ 	.word	0x00000000
	.align		4
        /*000c*/ 	.word	0xfffffffe
	.align		4
        /*0010*/ 	.word	0x00000000
	.align		4
        /*0014*/ 	.word	0xfffffffd
	.align		4
        /*0018*/ 	.word	0x00000000
	.align		4
        /*001c*/ 	.word	0xfffffffc


//--------------------- .text._Z7mat_mulPfS_S_iii --------------------------
	.section	.text._Z7mat_mulPfS_S_iii,"ax",@progbits
	.align	128
        .global         _Z7mat_mulPfS_S_iii
        .type           _Z7mat_mulPfS_S_iii,@function
        .size           _Z7mat_mulPfS_S_iii,(.L_x_1 - _Z7mat_mulPfS_S_iii)
        .other          _Z7mat_mulPfS_S_iii,@"STO_CUDA_ENTRY STV_DEFAULT"
_Z7mat_mulPfS_S_iii:
.text._Z7mat_mulPfS_S_iii:
[----:B------:R-:W-:Y:S01]  /*0000*/  LDC R1, c[0x0][0x37c] ;  /* 0x0000df00ff017b82 */ /* 0x000fe20000000800 */
[----:B------:R-:W-:Y:S05]  /*0010*/  EXIT ;  /* 0x000000000000794d */ /* 0x000fea0003800000 */
.L_x_0:
[----:B------:R-:W-:-:S00]  /*0020*/  BRA `(.L_x_0) ;  /* 0xfffffffc00fc7947 */ /* 0x000fc0000383ffff */
[----:B------:R-:W-:-:S00]  /*0030*/  NOP ;  /* 0x0000000000007918 */ /* 0x000fc00000000000 */
        /* <DEDUP_REMOVED lines=12> */
.L_x_1:


//--------------------- .nv.shared.reserved.0     --------------------------
	.section	.nv.shared.reserved.0,"aw",@nobits
	.weak		__nv_reservedSMEM_offset_0_alias
	.size		__nv_reservedSMEM_offset_0_alias, 0, 64
	.other		__nv_reservedSMEM_offset_0_alias,@"STO_CUDA_RESERVED_SHARED STV_DEFAULT"
__nv_reservedSMEM_offset_0_alias:
	.zero		0
	.zero		64


//--------------------- .nv.constant0._Z7mat_mulPfS_S_iii --------------------------
	.section	.nv.constant0._Z7mat_mulPfS_S_iii,"a",@progbits
	.sectionflags	@""
	.align	4
.nv.constant0._Z7mat_mulPfS_S_iii:
	.zero		932


//--------------------- SYMBOLS --------------------------

	.type		.nv.reservedSmem.offset0,@object
	.size		.nv.reservedSmem.offset0,0x4
